//
// Generated by NVIDIA NVVM Compiler
//
// Compiler Build ID: CL-36424714
// Cuda compilation tools, release 13.0, V13.0.88
// Based on NVVM 20.0.0
//

.version 9.0
.target sm_100
.address_size 64

	// .globl	_Z14reduceMaxNaivePi
.extern .shared .align 16 .b8 partial_max[];

.visible .entry _Z14reduceMaxNaivePi(
	.param .u64 .ptr .align 1 _Z14reduceMaxNaivePi_param_0
)
{
	.reg .pred 	%p<5>;
	.reg .b32 	%r<21>;
	.reg .b64 	%rd<7>;

	ld.param.u64 	%rd2, [_Z14reduceMaxNaivePi_param_0];
	cvta.to.global.u64 	%rd1, %rd2;
	mov.u32 	%r1, %ctaid.x;
	mov.u32 	%r2, %ntid.x;
	mov.u32 	%r3, %tid.x;
	mad.lo.s32 	%r7, %r1, %r2, %r3;
	mul.wide.s32 	%rd3, %r7, 4;
	add.s64 	%rd4, %rd1, %rd3;
	ld.global.u32 	%r8, [%rd4];
	shl.b32 	%r9, %r3, 2;
	mov.u32 	%r10, partial_max;
	add.s32 	%r4, %r10, %r9;
	st.shared.u32 	[%r4], %r8;
	bar.sync 	0;
	setp.lt.u32 	%p1, %r2, 2;
	@%p1 bra 	$L__BB0_5;
	mov.b32 	%r20, 1;
$L__BB0_2:
	shl.b32 	%r6, %r20, 1;
	add.s32 	%r12, %r6, -1;
	and.b32  	%r13, %r12, %r3;
	setp.ne.s32 	%p2, %r13, 0;
	@%p2 bra 	$L__BB0_4;
	ld.shared.u32 	%r14, [%r4];
	shl.b32 	%r15, %r20, 2;
	add.s32 	%r16, %r4, %r15;
	ld.shared.u32 	%r17, [%r16];
	max.s32 	%r18, %r14, %r17;
	st.shared.u32 	[%r4], %r18;
$L__BB0_4:
	bar.sync 	0;
	setp.lt.u32 	%p3, %r6, %r2;
	mov.u32 	%r20, %r6;
	@%p3 bra 	$L__BB0_2;
$L__BB0_5:
	setp.ne.s32 	%p4, %r3, 0;
	@%p4 bra 	$L__BB0_7;
	ld.shared.u32 	%r19, [partial_max];
	mul.wide.u32 	%rd5, %r1, 4;
	add.s64 	%rd6, %rd1, %rd5;
	st.global.u32 	[%rd6], %r19;
$L__BB0_7:
	ret;

}


// ===== COMPILED SASS (sm_100) =====

	.target	sm_100

	.elftype	@"ET_EXEC"


//--------------------- .note.nv.tkinfo           --------------------------
	.section	.note.nv.tkinfo,"",@"SHT_NOTE"
	.sectionflags	@"SHF_NOTE_NV_TKINFO"
	.tkinfo
        /*0018*/ 	.word	0x00000002
        /*0030*/ 	.string	""
        /*0030*/ 	.string	"ptxas"
        /*0030*/ 	.string	"Cuda compilation tools, release 13.0, V13.0.88"
        /*0030*/ 	.string	"Build cuda_13.0.r13.0/compiler.36424714_0"
        /*0030*/ 	.string	"-arch sm_100 -m 64 "



//--------------------- .note.nv.cuinfo           --------------------------
	.section	.note.nv.cuinfo,"",@"SHT_NOTE"
	.sectionflags	@"SHF_NOTE_NV_CUINFO"
        /*0018*/ 	.short	0x0002
        /*001a*/ 	.short	0x0064
        /*001c*/ 	.short	0x0082
	.zero		2


//--------------------- .nv.info                  --------------------------
	.section	.nv.info,"",@"SHT_CUDA_INFO"
	.align	4


	//----- nvinfo : EIATTR_REGCOUNT
	.align		4
        /*0000*/ 	.byte	0x04, 0x2f
        /*0002*/ 	.short	(.L_1 - .L_0)
	.align		4
.L_0:
        /*0004*/ 	.word	index@(_Z14reduceMaxNaivePi)
        /*0008*/ 	.word	0x0000000b


	//----- nvinfo : EIATTR_FRAME_SIZE
	.align		4
.L_1:
        /*000c*/ 	.byte	0x04, 0x11
        /*000e*/ 	.short	(.L_3 - .L_2)
	.align		4
.L_2:
        /*0010*/ 	.word	index@(_Z14reduceMaxNaivePi)
        /*0014*/ 	.word	0x00000000


	//----- nvinfo : EIATTR_MIN_STACK_SIZE
	.align		4
.L_3:
        /*0018*/ 	.byte	0x04, 0x12
        /*001a*/ 	.short	(.L_5 - .L_4)
	.align		4
.L_4:
        /*001c*/ 	.word	index@(_Z14reduceMaxNaivePi)
        /*0020*/ 	.word	0x00000000
.L_5:


//--------------------- .nv.compat                --------------------------
	.section	.nv.compat,"",@"SHT_CUDA_COMPAT_INFO"
	.align	4
        /*0000*/ 	.byte	0x02, 0x09, 0x00, 0x00, 0x02, 0x02, 0x01, 0x00, 0x02, 0x05, 0x05, 0x00, 0x03, 0x07, 0x01, 0x01
        /*0010*/ 	.byte	0x02, 0x03, 0x00, 0x00, 0x02, 0x06, 0x01, 0x00, 0x04, 0x0b, 0x08, 0x00, 0x09, 0x00, 0x00, 0x00
        /*0020*/ 	.byte	0x00, 0x00, 0x00, 0x00


//--------------------- .nv.info._Z14reduceMaxNaivePi --------------------------
	.section	.nv.info._Z14reduceMaxNaivePi,"",@"SHT_CUDA_INFO"
	.sectionflags	@""
	.align	4


	//----- nvinfo : EIATTR_CUDA_API_VERSION
	.align		4
        /*0000*/ 	.byte	0x04, 0x37
        /*0002*/ 	.short	(.L_7 - .L_6)
.L_6:
        /*0004*/ 	.word	0x00000082


	//----- nvinfo : EIATTR_KPARAM_INFO
	.align		4
.L_7:
        /*0008*/ 	.byte	0x04, 0x17
        /*000a*/ 	.short	(.L_9 - .L_8)
.L_8:
        /*000c*/ 	.word	0x00000000
        /*0010*/ 	.short	0x0000
        /*0012*/ 	.short	0x0000
        /*0014*/ 	.byte	0x00, 0xf5, 0x21, 0x00


	//----- nvinfo : EIATTR_SPARSE_MMA_MASK
	.align		4
.L_9:
        /*0018*/ 	.byte	0x03, 0x50
        /*001a*/ 	.short	0x0000


	//----- nvinfo : EIATTR_MAXREG_COUNT
	.align		4
        /*001c*/ 	.byte	0x03, 0x1b
        /*001e*/ 	.short	0x00ff


	//----- nvinfo : EIATTR_NUM_BARRIERS
	.align		4
        /*0020*/ 	.byte	0x02, 0x4c
        /*0022*/ 	.byte	0x01
	.zero		1


	//----- nvinfo : EIATTR_MERCURY_ISA_VERSION
	.align		4
        /*0024*/ 	.byte	0x03, 0x5f
        /*0026*/ 	.short	0x0101


	//----- nvinfo : EIATTR_VRC_CTA_INIT_COUNT
	.align		4
        /*0028*/ 	.byte	0x02, 0x4a
	.zero		1
	.zero		1


	//----- nvinfo : EIATTR_EXIT_INSTR_OFFSETS
	.align		4
        /*002c*/ 	.byte	0x04, 0x1c
        /*002e*/ 	.short	(.L_11 - .L_10)


	//   ....[0]....
.L_10:
        /*0030*/ 	.word	0x000001f0


	//   ....[1]....
        /*0034*/ 	.word	0x00000270


	//----- nvinfo : EIATTR_CBANK_PARAM_SIZE
	.align		4
.L_11:
        /*0038*/ 	.byte	0x03, 0x19
        /*003a*/ 	.short	0x0008


	//----- nvinfo : EIATTR_PARAM_CBANK
	.align		4
        /*003c*/ 	.byte	0x04, 0x0a
        /*003e*/ 	.short	(.L_13 - .L_12)
	.align		4
.L_12:
        /*0040*/ 	.word	index@(.nv.constant0._Z14reduceMaxNaivePi)
        /*0044*/ 	.short	0x0380
        /*0046*/ 	.short	0x0008


	//----- nvinfo : EIATTR_SW_WAR
	.align		4
.L_13:
        /*0048*/ 	.byte	0x04, 0x36
        /*004a*/ 	.short	(.L_15 - .L_14)
.L_14:
        /*004c*/ 	.word	0x00000008
.L_15:


//--------------------- .nv.callgraph             --------------------------
	.section	.nv.callgraph,"",@"SHT_CUDA_CALLGRAPH"
	.align	4
	.sectionentsize	8
	.align		4
        /*0000*/ 	.word	0x00000000
	.align		4
        /*0004*/ 	.word	0xffffffff
	.align		4
        /*0008*/ 	.word	0x00000000
	.align		4
        /*000c*/ 	.word	0xfffffffe
	.align		4
        /*0010*/ 	.word	0x00000000
	.align		4
        /*0014*/ 	.word	0xfffffffd
	.align		4
        /*0018*/ 	.word	0x00000000
	.align		4
        /*001c*/ 	.word	0xfffffffc


//--------------------- .text._Z14reduceMaxNaivePi --------------------------
	.section	.text._Z14reduceMaxNaivePi,"ax",@progbits
	.align	128
        .global         _Z14reduceMaxNaivePi
        .type           _Z14reduceMaxNaivePi,@function
        .size           _Z14reduceMaxNaivePi,(.L_x_3 - _Z14reduceMaxNaivePi)
        .other          _Z14reduceMaxNaivePi,@"STO_CUDA_ENTRY STV_DEFAULT"
_Z14reduceMaxNaivePi:
.text._Z14reduceMaxNaivePi:
[----:B------:R-:W-:Y:S01]  /*0000*/  LDC R1, c[0x0][0x37c] ;  /* 0x0000df00ff017b82 */ /* 0x000fe20000000800 */
[----:B------:R-:W0:Y:S07]  /*0010*/  S2R R7, SR_CTAID.X ;  /* 0x0000000000077919 */ /* 0x000e2e0000002500 */
[----:B------:R-:W1:Y:S01]  /*0020*/  LDC.64 R2, c[0x0][0x380] ;  /* 0x0000e000ff027b82 */ /* 0x000e620000000a00 */
[----:B------:R-:W0:Y:S01]  /*0030*/  LDCU UR8, c[0x0][0x360] ;  /* 0x00006c00ff0877ac */ /* 0x000e220008000800 */
[----:B------:R-:W0:Y:S01]  /*0040*/  S2R R6, SR_TID.X ;  /* 0x0000000000067919 */ /* 0x000e220000002100 */
[----:B------:R-:W2:Y:S01]  /*0050*/  LDCU.64 UR6, c[0x0][0x358] ;  /* 0x00006b00ff0677ac */ /* 0x000ea20008000a00 */
[----:B0-----:R-:W-:-:S04]  /*0060*/  IMAD R5, R7, UR8, R6 ;  /* 0x0000000807057c24 */ /* 0x001fc8000f8e0206 */
[----:B-1----:R-:W-:-:S06]  /*0070*/  IMAD.WIDE R2, R5, 0x4, R2 ;  /* 0x0000000405027825 */ /* 0x002fcc00078e0202 */
[----:B--2---:R-:W2:Y:S01]  /*0080*/  LDG.E R2, desc[UR6][R2.64] ;  /* 0x0000000602027981 */ /* 0x004ea2000c1e1900 */
[----:B------:R-:W0:Y:S01]  /*0090*/  S2UR UR5, SR_CgaCtaId ;  /* 0x00000000000579c3 */ /* 0x000e220000008800 */
[----:B------:R-:W-:Y:S01]  /*00a0*/  UMOV UR4, 0x400 ;  /* 0x0000040000047882 */ /* 0x000fe20000000000 */
[----:B------:R-:W-:Y:S01]  /*00b0*/  UISETP.GE.U32.AND UP0, UPT, UR8, 0x2, UPT ;  /* 0x000000020800788c */ /* 0x000fe2000bf06070 */
[----:B------:R-:W-:Y:S01]  /*00c0*/  ISETP.NE.AND P0, PT, R6, RZ, PT ;  /* 0x000000ff0600720c */ /* 0x000fe20003f05270 */
[----:B0-----:R-:W-:-:S06]  /*00d0*/  ULEA UR4, UR5, UR4, 0x18 ;  /* 0x0000000405047291 */ /* 0x001fcc000f8ec0ff */
[----:B------:R-:W-:-:S05]  /*00e0*/  LEA R5, R6, UR4, 0x2 ;  /* 0x0000000406057c11 */ /* 0x000fca000f8e10ff */
[----:B--2---:R0:W-:Y:S01]  /*00f0*/  STS [R5], R2 ;  /* 0x0000000205007388 */ /* 0x0041e20000000800 */
[----:B------:R-:W-:Y:S06]  /*0100*/  BAR.SYNC.DEFER_BLOCKING 0x0 ;  /* 0x0000000000007b1d */ /* 0x000fec0000010000 */
[----:B------:R-:W-:Y:S05]  /*0110*/  BRA.U !UP0, `(.L_x_0) ;  /* 0x0000000108347547 */ /* 0x000fea000b800000 */
[----:B------:R-:W-:-:S07]  /*0120*/  IMAD.MOV.U32 R0, RZ, RZ, 0x1 ;  /* 0x00000001ff007424 */ /* 0x000fce00078e00ff */
.L_x_1:
[----:B------:R-:W-:-:S05]  /*0130*/  SHF.L.U32 R8, R0, 0x1, RZ ;  /* 0x0000000100087819 */ /* 0x000fca00000006ff */
[----:B0-----:R-:W-:-:S05]  /*0140*/  VIADD R2, R8, 0xffffffff ;  /* 0xffffffff08027836 */ /* 0x001fca0000000000 */
[----:B------:R-:W-:-:S13]  /*0150*/  LOP3.LUT P1, RZ, R2, R6, RZ, 0xc0, !PT ;  /* 0x0000000602ff7212 */ /* 0x000fda000782c0ff */
[----:B------:R-:W-:Y:S02]  /*0160*/  @!P1 LEA R2, R0, R5, 0x2 ;  /* 0x0000000500029211 */ /* 0x000fe400078e10ff */
[----:B------:R-:W-:Y:S04]  /*0170*/  @!P1 LDS R0, [R5] ;  /* 0x0000000005009984 */ /* 0x000fe80000000800 */
[----:B------:R-:W0:Y:S02]  /*0180*/  @!P1 LDS R3, [R2] ;  /* 0x0000000002039984 */ /* 0x000e240000000800 */
[----:B0-----:R-:W-:Y:S01]  /*0190*/  @!P1 VIMNMX R4, PT, PT, R0, R3, !PT ;  /* 0x0000000300049248 */ /* 0x001fe20007fe0100 */
[----:B------:R-:W-:-:S04]  /*01a0*/  IMAD.MOV.U32 R0, RZ, RZ, R8 ;  /* 0x000000ffff007224 */ /* 0x000fc800078e0008 */
[----:B------:R1:W-:Y:S01]  /*01b0*/  @!P1 STS [R5], R4 ;  /* 0x0000000405009388 */ /* 0x0003e20000000800 */
[----:B------:R-:W-:Y:S01]  /*01c0*/  BAR.SYNC.DEFER_BLOCKING 0x0 ;  /* 0x0000000000007b1d */ /* 0x000fe20000010000 */
[----:B------:R-:W-:-:S13]  /*01d0*/  ISETP.GE.U32.AND P1, PT, R8, UR8, PT ;  /* 0x0000000808007c0c */ /* 0x000fda000bf26070 */
[----:B-1----:R-:W-:Y:S05]  /*01e0*/  @!P1 BRA `(.L_x_1) ;  /* 0xfffffffc00d09947 */ /* 0x002fea000383ffff */
.L_x_0:
[----:B------:R-:W-:Y:S05]  /*01f0*/  @P0 EXIT ;  /* 0x000000000000094d */ /* 0x000fea0003800000 */
[----:B------:R-:W1:Y:S01]  /*0200*/  S2UR UR5, SR_CgaCtaId ;  /* 0x00000000000579c3 */ /* 0x000e620000008800 */
[----:B------:R-:W-:-:S07]  /*0210*/  UMOV UR4, 0x400 ;  /* 0x0000040000047882 */ /* 0x000fce0000000000 */
[----:B0-----:R-:W0:Y:S01]  /*0220*/  LDC.64 R2, c[0x0][0x380] ;  /* 0x0000e000ff027b82 */ /* 0x001e220000000a00 */
[----:B-1----:R-:W-:Y:S01]  /*0230*/  ULEA UR4, UR5, UR4, 0x18 ;  /* 0x0000000405047291 */ /* 0x002fe2000f8ec0ff */
[----:B0-----:R-:W-:-:S08]  /*0240*/  IMAD.WIDE.U32 R2, R7, 0x4, R2 ;  /* 0x0000000407027825 */ /* 0x001fd000078e0002 */
[----:B------:R-:W0:Y:S04]  /*0250*/  LDS R5, [UR4] ;  /* 0x00000004ff057984 */ /* 0x000e280008000800 */
[----:B0-----:R-:W-:Y:S01]  /*0260*/  STG.E desc[UR6][R2.64], R5 ;  /* 0x0000000502007986 */ /* 0x001fe2000c101906 */
[----:B------:R-:W-:Y:S05]  /*0270*/  EXIT ;  /* 0x000000000000794d */ /* 0x000fea0003800000 */
.L_x_2:
[----:B------:R-:W-:-:S00]  /*0280*/  BRA `(.L_x_2) ;  /* 0xfffffffc00fc7947 */ /* 0x000fc0000383ffff */
[----:B------:R-:W-:-:S00]  /*0290*/  NOP ;  /* 0x0000000000007918 */ /* 0x000fc00000000000 */
        /* <DEDUP_REMOVED lines=14> */
.L_x_3:


//--------------------- .nv.shared._Z14reduceMaxNaivePi --------------------------
	.section	.nv.shared._Z14reduceMaxNaivePi,"aw",@nobits
	.sectionflags	@""
	.align	16
	.zero		1024


//--------------------- .nv.shared.reserved.0     --------------------------
	.section	.nv.shared.reserved.0,"aw",@nobits
	.weak		__nv_reservedSMEM_offset_0_alias
	.size		__nv_reservedSMEM_offset_0_alias, 0, 64
	.other		__nv_reservedSMEM_offset_0_alias,@"STO_CUDA_RESERVED_SHARED STV_DEFAULT"
__nv_reservedSMEM_offset_0_alias:
	.zero		0
	.zero		64


//--------------------- .nv.constant0._Z14reduceMaxNaivePi --------------------------
	.section	.nv.constant0._Z14reduceMaxNaivePi,"a",@progbits
	.sectionflags	@""
	.align	4
.nv.constant0._Z14reduceMaxNaivePi:
	.zero		904


//--------------------- SYMBOLS --------------------------

	.type		.nv.reservedSmem.offset0,@object
	.size		.nv.reservedSmem.offset0,0x4
	.type		.nv.reservedSmem.cap,@object
	.size		.nv.reservedSmem.cap,0x4
